	.headerflags	@"EF_CUDA_TEXMODE_UNIFIED EF_CUDA_64BIT_ADDRESS EF_CUDA_ACCELERATORS EF_CUDA_SM90 EF_CUDA_VIRTUAL_SM(EF_CUDA_SM90)"
	.elftype	@"ET_EXEC"


//--------------------- .nv.info                  --------------------------
	.section	.nv.info,"",@"SHT_CUDA_INFO"
	.align	4


	//----- nvinfo : EIATTR_REGCOUNT
	.align		4
        /*0000*/ 	.byte	0x04, 0x2f
        /*0002*/ 	.short	(.L_3 - .L_2)
	.align		4
.L_2:
        /*0004*/ 	.word	index@(triton_poi_fused__native_batch_norm_legit_no_training_hardtanh_98)
        /*0008*/ 	.word	0x00000030


	//----- nvinfo : EIATTR_MIN_STACK_SIZE
	.align		4
.L_3:
        /*000c*/ 	.byte	0x04, 0x12
        /*000e*/ 	.short	(.L_5 - .L_4)
	.align		4
.L_4:
        /*0010*/ 	.word	index@(triton_poi_fused__native_batch_norm_legit_no_training_hardtanh_98)
        /*0014*/ 	.word	0x00000000


	//----- nvinfo : EIATTR_FRAME_SIZE
	.align		4
.L_5:
        /*0018*/ 	.byte	0x04, 0x11
        /*001a*/ 	.short	(.L_7 - .L_6)
	.align		4
.L_6:
        /*001c*/ 	.word	index@(triton_poi_fused__native_batch_norm_legit_no_training_hardtanh_98)
        /*0020*/ 	.word	0x00000000


	//----- nvinfo : EIATTR_MIN_STACK_SIZE
	.align		4
.L_7:
        /*0024*/ 	.byte	0x04, 0x12
        /*0026*/ 	.short	(.L_9 - .L_8)
	.align		4
.L_8:
        /*0028*/ 	.word	index@(triton_poi_fused__native_batch_norm_legit_no_training_hardtanh_98)
        /*002c*/ 	.word	0x00000000
.L_9:


//--------------------- .nv.info.triton_poi_fused__native_batch_norm_legit_no_training_hardtanh_98 --------------------------
	.section	.nv.info.triton_poi_fused__native_batch_norm_legit_no_training_hardtanh_98,"",@"SHT_CUDA_INFO"
	.sectionflags	@""
	.align	4


	//----- nvinfo : EIATTR_CUDA_API_VERSION
	.align		4
        /*0000*/ 	.byte	0x04, 0x37
        /*0002*/ 	.short	(.L_11 - .L_10)
.L_10:
        /*0004*/ 	.word	0x0000007c


	//----- nvinfo : EIATTR_KPARAM_INFO
	.align		4
.L_11:
        /*0008*/ 	.byte	0x04, 0x17
        /*000a*/ 	.short	(.L_13 - .L_12)
.L_12:
        /*000c*/ 	.word	0x00000000
        /*0010*/ 	.short	0x0007
        /*0012*/ 	.short	0x0034
        /*0014*/ 	.byte	0x00, 0xf0, 0x11, 0x00


	//----- nvinfo : EIATTR_KPARAM_INFO
	.align		4
.L_13:
        /*0018*/ 	.byte	0x04, 0x17
        /*001a*/ 	.short	(.L_15 - .L_14)
.L_14:
        /*001c*/ 	.word	0x00000000
        /*0020*/ 	.short	0x0006
        /*0022*/ 	.short	0x0030
        /*0024*/ 	.byte	0x00, 0xf0, 0x11, 0x00


	//----- nvinfo : EIATTR_KPARAM_INFO
	.align		4
.L_15:
        /*0028*/ 	.byte	0x04, 0x17
        /*002a*/ 	.short	(.L_17 - .L_16)
.L_16:
        /*002c*/ 	.word	0x00000000
        /*0030*/ 	.short	0x0005
        /*0032*/ 	.short	0x0028
        /*0034*/ 	.byte	0x00, 0xf4, 0x21, 0x00


	//----- nvinfo : EIATTR_KPARAM_INFO
	.align		4
.L_17:
        /*0038*/ 	.byte	0x04, 0x17
        /*003a*/ 	.short	(.L_19 - .L_18)
.L_18:
        /*003c*/ 	.word	0x00000000
        /*0040*/ 	.short	0x0004
        /*0042*/ 	.short	0x0020
        /*0044*/ 	.byte	0x00, 0xf4, 0x21, 0x00


	//----- nvinfo : EIATTR_KPARAM_INFO
	.align		4
.L_19:
        /*0048*/ 	.byte	0x04, 0x17
        /*004a*/ 	.short	(.L_21 - .L_20)
.L_20:
        /*004c*/ 	.word	0x00000000
        /*0050*/ 	.short	0x0003
        /*0052*/ 	.short	0x0018
        /*0054*/ 	.byte	0x00, 0xf4, 0x21, 0x00


	//----- nvinfo : EIATTR_KPARAM_INFO
	.align		4
.L_21:
        /*0058*/ 	.byte	0x04, 0x17
        /*005a*/ 	.short	(.L_23 - .L_22)
.L_22:
        /*005c*/ 	.word	0x00000000
        /*0060*/ 	.short	0x0002
        /*0062*/ 	.short	0x0010
        /*0064*/ 	.byte	0x00, 0xf4, 0x21, 0x00


	//----- nvinfo : EIATTR_KPARAM_INFO
	.align		4
.L_23:
        /*0068*/ 	.byte	0x04, 0x17
        /*006a*/ 	.short	(.L_25 - .L_24)
.L_24:
        /*006c*/ 	.word	0x00000000
        /*0070*/ 	.short	0x0001
        /*0072*/ 	.short	0x0008
        /*0074*/ 	.byte	0x00, 0xf4, 0x21, 0x00


	//----- nvinfo : EIATTR_KPARAM_INFO
	.align		4
.L_25:
        /*0078*/ 	.byte	0x04, 0x17
        /*007a*/ 	.short	(.L_27 - .L_26)
.L_26:
        /*007c*/ 	.word	0x00000000
        /*0080*/ 	.short	0x0000
        /*0082*/ 	.short	0x0000
        /*0084*/ 	.byte	0x00, 0xf4, 0x21, 0x00


	//----- nvinfo : EIATTR_SPARSE_MMA_MASK
	.align		4
.L_27:
        /*0088*/ 	.byte	0x03, 0x50
        /*008a*/ 	.short	0x0000


	//----- nvinfo : EIATTR_MAXREG_COUNT
	.align		4
        /*008c*/ 	.byte	0x03, 0x1b
        /*008e*/ 	.short	0x00ff


	//----- nvinfo : EIATTR_EXIT_INSTR_OFFSETS
	.align		4
        /*0090*/ 	.byte	0x04, 0x1c
        /*0092*/ 	.short	(.L_29 - .L_28)


	//   ....[0]....
.L_28:
        /*0094*/ 	.word	0x00001500


	//   ....[1]....
        /*0098*/ 	.word	0x00001520


	//----- nvinfo : EIATTR_REQNTID
	.align		4
.L_29:
        /*009c*/ 	.byte	0x04, 0x10
        /*009e*/ 	.short	(.L_31 - .L_30)
.L_30:
        /*00a0*/ 	.word	0x00000100
        /*00a4*/ 	.word	0x00000001
        /*00a8*/ 	.word	0x00000001


	//----- nvinfo : EIATTR_CBANK_PARAM_SIZE
	.align		4
.L_31:
        /*00ac*/ 	.byte	0x03, 0x19
        /*00ae*/ 	.short	0x0038


	//----- nvinfo : EIATTR_PARAM_CBANK
	.align		4
        /*00b0*/ 	.byte	0x04, 0x0a
        /*00b2*/ 	.short	(.L_33 - .L_32)
	.align		4
.L_32:
        /*00b4*/ 	.word	index@(.nv.constant0.triton_poi_fused__native_batch_norm_legit_no_training_hardtanh_98)
        /*00b8*/ 	.short	0x0210
        /*00ba*/ 	.short	0x0038


	//----- nvinfo : EIATTR_SW_WAR
	.align		4
.L_33:
        /*00bc*/ 	.byte	0x04, 0x36
        /*00be*/ 	.short	(.L_35 - .L_34)
.L_34:
        /*00c0*/ 	.word	0x00000008
.L_35:


//--------------------- .nv.callgraph             --------------------------
	.section	.nv.callgraph,"",@"SHT_CUDA_CALLGRAPH"
	.align	4
	.sectionentsize	8
	.align		4
        /*0000*/ 	.word	0x00000000
	.align		4
        /*0004*/ 	.word	0xffffffff
	.align		4
        /*0008*/ 	.word	0x00000000
	.align		4
        /*000c*/ 	.word	0xfffffffe
	.align		4
        /*0010*/ 	.word	0x00000000
	.align		4
        /*0014*/ 	.word	0xfffffffd
	.align		4
        /*0018*/ 	.word	0x00000000
	.align		4
        /*001c*/ 	.word	0xfffffffc


//--------------------- .nv.constant4             --------------------------
	.section	.nv.constant4,"a",@progbits
	.align	8
	.align		8
.nv.constant4:
        /*0000*/ 	.dword	_$_str
	.align		8
        /*0008*/ 	.dword	_$_str_$_2


//--------------------- .text.triton_poi_fused__native_batch_norm_legit_no_training_hardtanh_98 --------------------------
	.section	.text.triton_poi_fused__native_batch_norm_legit_no_training_hardtanh_98,"ax",@progbits
	.align	128
        .global         triton_poi_fused__native_batch_norm_legit_no_training_hardtanh_98
        .type           triton_poi_fused__native_batch_norm_legit_no_training_hardtanh_98,@function
        .size           triton_poi_fused__native_batch_norm_legit_no_training_hardtanh_98,(.L_x_1 - triton_poi_fused__native_batch_norm_legit_no_training_hardtanh_98)
        .other          triton_poi_fused__native_batch_norm_legit_no_training_hardtanh_98,@"STO_CUDA_ENTRY STV_DEFAULT"
triton_poi_fused__native_batch_norm_legit_no_training_hardtanh_98:
.text.triton_poi_fused__native_batch_norm_legit_no_training_hardtanh_98:
[----:B------:R-:W0:Y:S01]  /*0000*/  LDC R1, c[0x0][0x28] ;  /* 0x00000a00ff017b82 */ /* 0x000e220000000800 */
[----:B------:R-:W1:Y:S07]  /*0010*/  S2R R0, SR_TID.X ;  /* 0x0000000000007919 */ /* 0x000e6e0000002100 */
[----:B------:R-:W2:Y:S01]  /*0020*/  S2UR UR4, SR_CTAID.Y ;  /* 0x00000000000479c3 */ /* 0x000ea20000002600 */
[----:B------:R-:W-:Y:S01]  /*0030*/  HFMA2.MMA R14, -RZ, RZ, 0, 0 ;  /* 0x00000000ff0e7435 */ /* 0x000fe200000001ff */
[----:B------:R-:W3:Y:S06]  /*0040*/  S2R R5, SR_CTAID.X ;  /* 0x0000000000057919 */ /* 0x000eec0000002500 */
[----:B------:R-:W4:Y:S01]  /*0050*/  LDC.64 R8, c[0x0][0x210] ;  /* 0x00008400ff087b82 */ /* 0x000f220000000a00 */
[----:B------:R-:W-:-:S07]  /*0060*/  IMAD.MOV.U32 R18, RZ, RZ, RZ ;  /* 0x000000ffff127224 */ /* 0x000fce00078e00ff */
[----:B------:R-:W5:Y:S01]  /*0070*/  LDC.64 R42, c[0x0][0x218] ;  /* 0x00008600ff2a7b82 */ /* 0x000f620000000a00 */
[----:B--2---:R-:W-:Y:S01]  /*0080*/  USHF.L.U32 UR4, UR4, 0x6, URZ ;  /* 0x0000000604047899 */ /* 0x004fe2000800063f */
[----:B-1----:R-:W-:Y:S01]  /*0090*/  SHF.R.U32.HI R10, RZ, 0x4, R0 ;  /* 0x00000004ff0a7819 */ /* 0x002fe20000011600 */
[----:B------:R-:W-:-:S03]  /*00a0*/  IMAD.SHL.U32 R0, R0, 0x4, RZ ;  /* 0x0000000400007824 */ /* 0x000fc600078e00ff */
[----:B------:R-:W-:Y:S02]  /*00b0*/  SGXT.U32 R10, R10, 0x4 ;  /* 0x000000040a0a781a */ /* 0x000fe40000000000 */
[----:B------:R-:W-:Y:S02]  /*00c0*/  LOP3.LUT R0, R0, 0x3c, RZ, 0xc0, !PT ;  /* 0x0000003c00007812 */ /* 0x000fe400078ec0ff */
[----:B------:R-:W-:Y:S01]  /*00d0*/  LOP3.LUT R10, R10, UR4, RZ, 0xfc, !PT ;  /* 0x000000040a0a7c12 */ /* 0x000fe2000f8efcff */
[----:B------:R-:W-:Y:S02]  /*00e0*/  ULDC.64 UR4, c[0x0][0x208] ;  /* 0x0000820000047ab9 */ /* 0x000fe40000000a00 */
[----:B---3--:R-:W-:Y:S01]  /*00f0*/  IMAD R5, R5, 0x40, R0 ;  /* 0x0000004005057824 */ /* 0x008fe200078e0200 */
[C---:B------:R-:W-:Y:S01]  /*0100*/  LOP3.LUT R0, R10.reuse, 0x20, RZ, 0xfc, !PT ;  /* 0x000000200a007812 */ /* 0x040fe200078efcff */
[----:B------:R-:W-:-:S03]  /*0110*/  IMAD.HI R2, R10, 0x1b4e81b5, RZ ;  /* 0x1b4e81b50a027827 */ /* 0x000fc600078e02ff */
[----:B------:R-:W-:Y:S01]  /*0120*/  ISETP.GE.AND P0, PT, R5, 0x40, PT ;  /* 0x000000400500780c */ /* 0x000fe20003f06270 */
[----:B------:R-:W-:Y:S01]  /*0130*/  IMAD.HI R12, R0, 0x1b4e81b5, RZ ;  /* 0x1b4e81b5000c7827 */ /* 0x000fe200078e02ff */
[----:B------:R-:W-:Y:S02]  /*0140*/  SHF.R.U32.HI R3, RZ, 0x1f, R2 ;  /* 0x0000001fff037819 */ /* 0x000fe40000011602 */
[----:B------:R-:W-:Y:S02]  /*0150*/  ISETP.LT.AND P3, PT, R10, 0x12c, !P0 ;  /* 0x0000012c0a00780c */ /* 0x000fe40004761270 */
[----:B------:R-:W-:Y:S02]  /*0160*/  LEA.HI.SX32 R4, R2, R3, 0x1d ;  /* 0x0000000302047211 */ /* 0x000fe400078feaff */
[C---:B------:R-:W-:Y:S02]  /*0170*/  LOP3.LUT R2, R10.reuse, 0x10, RZ, 0xfc, !PT ;  /* 0x000000100a027812 */ /* 0x040fe400078efcff */
[----:B------:R-:W-:Y:S01]  /*0180*/  LOP3.LUT R3, R10, 0x30, RZ, 0xfc, !PT ;  /* 0x000000300a037812 */ /* 0x000fe200078efcff */
[----:B------:R-:W-:Y:S01]  /*0190*/  IMAD R41, R4, -0x4b, R10 ;  /* 0xffffffb504297824 */ /* 0x000fe200078e020a */
[----:B------:R-:W-:Y:S01]  /*01a0*/  SHF.R.U32.HI R13, RZ, 0x1f, R12 ;  /* 0x0000001fff0d7819 */ /* 0x000fe2000001160c */
[C---:B------:R-:W-:Y:S01]  /*01b0*/  IMAD.HI R11, R2.reuse, 0x1b4e81b5, RZ ;  /* 0x1b4e81b5020b7827 */ /* 0x040fe200078e02ff */
[----:B------:R-:W-:-:S02]  /*01c0*/  ISETP.LT.AND P1, PT, R2, 0x12c, !P0 ;  /* 0x0000012c0200780c */ /* 0x000fc40004721270 */
[----:B------:R-:W-:Y:S01]  /*01d0*/  LEA.HI.SX32 R12, R12, R13, 0x1d ;  /* 0x0000000d0c0c7211 */ /* 0x000fe200078feaff */
[----:B------:R-:W-:Y:S01]  /*01e0*/  IMAD R20, R4, 0x12c0, R41 ;  /* 0x000012c004147824 */ /* 0x000fe200078e0229 */
[----:B------:R-:W-:Y:S01]  /*01f0*/  SHF.R.U32.HI R4, RZ, 0x1f, R11 ;  /* 0x0000001fff047819 */ /* 0x000fe2000001160b */
[----:B------:R-:W-:-:S03]  /*0200*/  IMAD.HI R15, R3, 0x1b4e81b5, RZ ;  /* 0x1b4e81b5030f7827 */ /* 0x000fc600078e02ff */
[----:B------:R-:W-:Y:S01]  /*0210*/  LEA.HI.SX32 R19, R11, R4, 0x1d ;  /* 0x000000040b137211 */ /* 0x000fe200078feaff */
[C---:B------:R-:W-:Y:S01]  /*0220*/  IMAD R11, R5.reuse, 0x4b, RZ ;  /* 0x0000004b050b7824 */ /* 0x040fe200078e02ff */
[----:B------:R-:W-:Y:S01]  /*0230*/  SHF.R.U32.HI R16, RZ, 0x1f, R15 ;  /* 0x0000001fff107819 */ /* 0x000fe2000001160f */
[----:B------:R-:W-:Y:S02]  /*0240*/  IMAD R7, R5, 0x4b, R20 ;  /* 0x0000004b05077824 */ /* 0x000fe400078e0214 */
[----:B------:R-:W-:Y:S01]  /*0250*/  VIADD R39, R11, 0x4b ;  /* 0x0000004b0b277836 */ /* 0x000fe20000000000 */
[----:B------:R-:W-:Y:S01]  /*0260*/  LEA.HI.SX32 R4, R15, R16, 0x1d ;  /* 0x000000100f047211 */ /* 0x000fe200078feaff */
[----:B------:R-:W-:Y:S01]  /*0270*/  IMAD R27, R19, -0x4b, R2 ;  /* 0xffffffb5131b7824 */ /* 0x000fe200078e0202 */
[----:B------:R-:W-:Y:S01]  /*0280*/  IADD3 R37, R11, 0x96, RZ ;  /* 0x000000960b257810 */ /* 0x000fe20007ffe0ff */
[----:B----4-:R-:W-:Y:S01]  /*0290*/  IMAD.WIDE R6, R7, 0x4, R8 ;  /* 0x0000000407067825 */ /* 0x010fe200078e0208 */
[----:B------:R-:W-:-:S02]  /*02a0*/  IADD3 R33, R39, R20, RZ ;  /* 0x0000001427217210 */ /* 0x000fc40007ffe0ff */
[----:B------:R-:W-:Y:S01]  /*02b0*/  CS2R R16, SRZ ;  /* 0x0000000000107805 */ /* 0x000fe2000001ff00 */
[----:B------:R-:W-:Y:S01]  /*02c0*/  IMAD R24, R19, 0x12c0, R27 ;  /* 0x000012c013187824 */ /* 0x000fe200078e021b */
[----:B------:R-:W-:Y:S01]  /*02d0*/  MOV R13, RZ ;  /* 0x000000ff000d7202 */ /* 0x000fe20000000f00 */
[----:B------:R-:W-:Y:S01]  /*02e0*/  IMAD.WIDE R32, R33, 0x4, R8 ;  /* 0x0000000421207825 */ /* 0x000fe200078e0208 */
[----:B------:R1:W2:Y:S03]  /*02f0*/  @P3 LDG.E.EL R14, desc[UR4][R6.64] ;  /* 0x00000004060e3981 */ /* 0x0002a6000c2e1900 */
[----:B------:R-:W-:Y:S01]  /*0300*/  VIADD R11, R11, 0xe1 ;  /* 0x000000e10b0b7836 */ /* 0x000fe20000000000 */
[----:B------:R3:W4:Y:S01]  /*0310*/  @P3 LDG.E.EL R16, desc[UR4][R32.64] ;  /* 0x0000000420103981 */ /* 0x000722000c2e1900 */
[----:B------:R-:W-:Y:S02]  /*0320*/  IMAD.IADD R31, R39, 0x1, R24 ;  /* 0x00000001271f7824 */ /* 0x000fe400078e0218 */
[----:B------:R-:W-:Y:S01]  /*0330*/  IMAD R25, R12, -0x4b, R0 ;  /* 0xffffffb50c197824 */ /* 0x000fe200078e0200 */
[----:B------:R-:W-:Y:S01]  /*0340*/  IADD3 R23, R11, R20, RZ ;  /* 0x000000140b177210 */ /* 0x000fe20007ffe0ff */
[----:B------:R-:W-:Y:S01]  /*0350*/  IMAD.WIDE R30, R31, 0x4, R8 ;  /* 0x000000041f1e7825 */ /* 0x000fe200078e0208 */
[----:B------:R-:W-:-:S03]  /*0360*/  ISETP.LT.AND P2, PT, R0, 0x12c, !P0 ;  /* 0x0000012c0000780c */ /* 0x000fc60004741270 */
[----:B-1----:R-:W-:Y:S01]  /*0370*/  IMAD.IADD R7, R37, 0x1, R20 ;  /* 0x0000000125077824 */ /* 0x002fe200078e0214 */
[----:B---3--:R-:W-:Y:S01]  /*0380*/  IADD3 R33, R11, R24, RZ ;  /* 0x000000180b217210 */ /* 0x008fe20007ffe0ff */
[----:B------:R-:W-:Y:S01]  /*0390*/  IMAD R12, R12, 0x12c0, R25 ;  /* 0x000012c00c0c7824 */ /* 0x000fe200078e0219 */
[----:B------:R1:W3:Y:S01]  /*03a0*/  @P1 LDG.E.EL R13, desc[UR4][R30.64] ;  /* 0x000000041e0d1981 */ /* 0x0002e2000c2e1900 */
[----:B------:R-:W-:Y:S01]  /*03b0*/  CS2R R20, SRZ ;  /* 0x0000000000147805 */ /* 0x000fe2000001ff00 */
[----:B------:R-:W-:Y:S01]  /*03c0*/  IMAD R29, R5, 0x4b, R24 ;  /* 0x0000004b051d7824 */ /* 0x000fe200078e0218 */
[----:B------:R-:W-:Y:S01]  /*03d0*/  HFMA2.MMA R19, -RZ, RZ, 0, 0 ;  /* 0x00000000ff137435 */ /* 0x000fe200000001ff */
[----:B------:R-:W-:-:S04]  /*03e0*/  IMAD.WIDE R22, R23, 0x4, R8 ;  /* 0x0000000417167825 */ /* 0x000fc800078e0208 */
[----:B------:R-:W-:Y:S01]  /*03f0*/  IMAD.IADD R45, R37, 0x1, R12 ;  /* 0x00000001252d7824 */ /* 0x000fe200078e020c */
[----:B------:R-:W2:Y:S01]  /*0400*/  @P3 LDG.E.EL R17, desc[UR4][R22.64] ;  /* 0x0000000416113981 */ /* 0x000ea2000c2e1900 */
[----:B-1----:R-:W-:Y:S01]  /*0410*/  IMAD.WIDE R30, R33, 0x4, R8 ;  /* 0x00000004211e7825 */ /* 0x002fe200078e0208 */
[----:B------:R-:W-:-:S03]  /*0420*/  CS2R R32, SRZ ;  /* 0x0000000000207805 */ /* 0x000fc6000001ff00 */
[----:B------:R-:W-:Y:S01]  /*0430*/  IMAD.IADD R35, R37, 0x1, R24 ;  /* 0x0000000125237824 */ /* 0x000fe200078e0218 */
[----:B------:R1:W2:Y:S01]  /*0440*/  @P1 LDG.E.EL R20, desc[UR4][R30.64] ;  /* 0x000000041e141981 */ /* 0x0002a2000c2e1900 */
[----:B------:R-:W-:-:S04]  /*0450*/  IMAD.WIDE R28, R29, 0x4, R8 ;  /* 0x000000041d1c7825 */ /* 0x000fc800078e0208 */
[--C-:B------:R-:W-:Y:S01]  /*0460*/  IMAD.WIDE R34, R35, 0x4, R8.reuse ;  /* 0x0000000423227825 */ /* 0x100fe200078e0208 */
[----:B------:R5:W2:Y:S03]  /*0470*/  @P1 LDG.E.EL R18, desc[UR4][R28.64] ;  /* 0x000000041c121981 */ /* 0x000aa6000c2e1900 */
[----:B------:R-:W-:Y:S01]  /*0480*/  IMAD.MOV.U32 R15, RZ, RZ, RZ ;  /* 0x000000ffff0f7224 */ /* 0x000fe200078e00ff */
[----:B------:R5:W2:Y:S01]  /*0490*/  @P1 LDG.E.EL R19, desc[UR4][R34.64] ;  /* 0x0000000422131981 */ /* 0x000aa2000c2e1900 */
[----:B-1----:R-:W-:-:S04]  /*04a0*/  IMAD.WIDE R30, R45, 0x4, R8 ;  /* 0x000000042d1e7825 */ /* 0x002fc800078e0208 */
[----:B0-----:R-:W-:Y:S01]  /*04b0*/  IMAD R23, R5, 0x4b, R12 ;  /* 0x0000004b05177824 */ /* 0x001fe200078e020c */
[----:B------:R0:W2:Y:S01]  /*04c0*/  @P2 LDG.E.EL R32, desc[UR4][R30.64] ;  /* 0x000000041e202981 */ /* 0x0000a2000c2e1900 */
[----:B-----5:R-:W-:Y:S02]  /*04d0*/  IMAD R29, R4, -0x4b, R3 ;  /* 0xffffffb5041d7824 */ /* 0x020fe400078e0203 */
[----:B------:R-:W-:Y:S01]  /*04e0*/  IMAD.WIDE R6, R7, 0x4, R8 ;  /* 0x0000000407067825 */ /* 0x000fe200078e0208 */
[----:B------:R-:W-:-:S03]  /*04f0*/  IADD3 R35, R11, R12, RZ ;  /* 0x0000000c0b237210 */ /* 0x000fc60007ffe0ff */
[----:B------:R-:W-:Y:S01]  /*0500*/  IMAD.WIDE R22, R23, 0x4, R8 ;  /* 0x0000000417167825 */ /* 0x000fe200078e0208 */
[----:B------:R-:W-:Y:S01]  /*0510*/  ISETP.LT.AND P0, PT, R3, 0x12c, !P0 ;  /* 0x0000012c0300780c */ /* 0x000fe20004701270 */
[----:B------:R1:W5:Y:S01]  /*0520*/  @P3 LDG.E.EL R15, desc[UR4][R6.64] ;  /* 0x00000004060f3981 */ /* 0x000362000c2e1900 */
[----:B0-----:R-:W0:Y:S01]  /*0530*/  LDC.64 R30, c[0x0][0x228] ;  /* 0x00008a00ff1e7b82 */ /* 0x001e220000000a00 */
[----:B------:R-:W-:Y:S01]  /*0540*/  IMAD R4, R4, 0x12c0, R29 ;  /* 0x000012c004047824 */ /* 0x000fe200078e021d */
[----:B------:R-:W-:Y:S01]  /*0550*/  ISETP.GE.AND P6, PT, R10, 0x12c, PT ;  /* 0x0000012c0a00780c */ /* 0x000fe20003fc6270 */
[----:B------:R1:W2:Y:S01]  /*0560*/  @P2 LDG.E.EL R21, desc[UR4][R22.64] ;  /* 0x0000000416152981 */ /* 0x0002a2000c2e1900 */
[----:B------:R-:W-:Y:S01]  /*0570*/  ISETP.GE.AND P4, PT, R0, 0x12c, PT ;  /* 0x0000012c0000780c */ /* 0x000fe20003f86270 */
[C---:B-1----:R-:W-:Y:S02]  /*0580*/  IMAD.IADD R7, R39.reuse, 0x1, R12 ;  /* 0x0000000127077824 */ /* 0x042fe400078e020c */
[----:B------:R-:W-:-:S02]  /*0590*/  IMAD.IADD R39, R39, 0x1, R4 ;  /* 0x0000000127277824 */ /* 0x000fc400078e0204 */
[--C-:B------:R-:W-:Y:S01]  /*05a0*/  IMAD.WIDE R22, R35, 0x4, R8.reuse ;  /* 0x0000000423167825 */ /* 0x100fe200078e0208 */
[----:B------:R-:W-:Y:S02]  /*05b0*/  CS2R R34, SRZ ;  /* 0x0000000000227805 */ /* 0x000fe4000001ff00 */
[----:B------:R-:W-:Y:S02]  /*05c0*/  IADD3 R45, R37, R4, RZ ;  /* 0x00000004252d7210 */ /* 0x000fe40007ffe0ff */
[----:B------:R-:W-:Y:S02]  /*05d0*/  CS2R R36, SRZ ;  /* 0x0000000000247805 */ /* 0x000fe4000001ff00 */
[----:B------:R-:W-:Y:S01]  /*05e0*/  MOV R28, RZ ;  /* 0x000000ff001c7202 */ /* 0x000fe20000000f00 */
[--C-:B------:R-:W-:Y:S01]  /*05f0*/  IMAD.WIDE R38, R39, 0x4, R8.reuse ;  /* 0x0000000427267825 */ /* 0x100fe200078e0208 */
[----:B------:R1:W2:Y:S03]  /*0600*/  @P2 LDG.E.EL R33, desc[UR4][R22.64] ;  /* 0x0000000416212981 */ /* 0x0002a6000c2e1900 */
[----:B------:R-:W-:Y:S01]  /*0610*/  IMAD.WIDE R6, R7, 0x4, R8 ;  /* 0x0000000407067825 */ /* 0x000fe200078e0208 */
[----:B------:R1:W2:Y:S03]  /*0620*/  @P0 LDG.E.EL R35, desc[UR4][R38.64] ;  /* 0x0000000426230981 */ /* 0x0002a6000c2e1900 */
[----:B------:R-:W-:Y:S01]  /*0630*/  IMAD R12, R5, 0x4b, R4 ;  /* 0x0000004b050c7824 */ /* 0x000fe200078e0204 */
[----:B------:R1:W2:Y:S02]  /*0640*/  @P2 LDG.E.EL R28, desc[UR4][R6.64] ;  /* 0x00000004061c2981 */ /* 0x0002a4000c2e1900 */
[----:B-1----:R-:W-:Y:S01]  /*0650*/  IMAD.WIDE R22, R41, 0x4, R42 ;  /* 0x0000000429167825 */ /* 0x002fe200078e022a */
[----:B------:R-:W-:-:S04]  /*0660*/  CS2R R38, SRZ ;  /* 0x0000000000267805 */ /* 0x000fc8000001ff00 */
[----:B------:R1:W2:Y:S01]  /*0670*/  @!P6 LDG.E.EL R37, desc[UR4][R22.64] ;  /* 0x000000041625e981 */ /* 0x0002a2000c2e1900 */
[----:B------:R-:W-:Y:S01]  /*0680*/  IMAD.WIDE R6, R12, 0x4, R8 ;  /* 0x000000040c067825 */ /* 0x000fe200078e0208 */
[----:B------:R-:W-:-:S04]  /*0690*/  HFMA2.MMA R12, -RZ, RZ, 0, 0 ;  /* 0x00000000ff0c7435 */ /* 0x000fc800000001ff */
[----:B------:R0:W3:Y:S01]  /*06a0*/  @P0 LDG.E.EL R34, desc[UR4][R6.64] ;  /* 0x0000000406220981 */ /* 0x0000e2000c2e1900 */
[----:B-1----:R-:W-:-:S05]  /*06b0*/  IMAD.WIDE R22, R25, 0x4, R42 ;  /* 0x0000000419167825 */ /* 0x002fca00078e022a */
[----:B------:R1:W3:Y:S01]  /*06c0*/  @!P4 LDG.E.EL R39, desc[UR4][R22.64] ;  /* 0x000000041627c981 */ /* 0x0002e2000c2e1900 */
[----:B0-----:R-:W0:Y:S01]  /*06d0*/  LDC.64 R6, c[0x0][0x220] ;  /* 0x00008800ff067b82 */ /* 0x001e220000000a00 */
[----:B-1----:R-:W-:-:S05]  /*06e0*/  IMAD.WIDE R22, R41, 0x4, R30 ;  /* 0x0000000429167825 */ /* 0x002fca00078e021e */
[----:B------:R1:W3:Y:S01]  /*06f0*/  @!P6 LDG.E.EL R12, desc[UR4][R22.64] ;  /* 0x00000004160ce981 */ /* 0x0002e2000c2e1900 */
[----:B------:R-:W-:Y:S01]  /*0700*/  ISETP.GE.AND P5, PT, R2, 0x12c, PT ;  /* 0x0000012c0200780c */ /* 0x000fe20003fa6270 */
[----:B------:R-:W-:-:S05]  /*0710*/  IMAD.WIDE R44, R45, 0x4, R8 ;  /* 0x000000042d2c7825 */ /* 0x000fca00078e0208 */
[----:B------:R1:W3:Y:S02]  /*0720*/  @P0 LDG.E.EL R36, desc[UR4][R44.64] ;  /* 0x000000042c240981 */ /* 0x0002e4000c2e1900 */
[----:B-1----:R-:W1:Y:S01]  /*0730*/  LDC.64 R22, c[0x0][0x230] ;  /* 0x00008c00ff167b82 */ /* 0x002e620000000a00 */
[----:B------:R-:W-:Y:S02]  /*0740*/  IMAD.MOV.U32 R40, RZ, RZ, RZ ;  /* 0x000000ffff287224 */ /* 0x000fe400078e00ff */
[----:B------:R-:W-:-:S05]  /*0750*/  IMAD.WIDE R44, R27, 0x4, R42 ;  /* 0x000000041b2c7825 */ /* 0x000fca00078e022a */
[----:B------:R0:W3:Y:S01]  /*0760*/  @!P5 LDG.E.EL R38, desc[UR4][R44.64] ;  /* 0x000000042c26d981 */ /* 0x0000e2000c2e1900 */
[----:B------:R-:W-:Y:S01]  /*0770*/  IMAD.IADD R4, R11, 0x1, R4 ;  /* 0x000000010b047824 */ /* 0x000fe200078e0204 */
[----:B------:R-:W-:Y:S01]  /*0780*/  MOV R11, RZ ;  /* 0x000000ff000b7202 */ /* 0x000fe20000000f00 */
[----:B0-----:R-:W-:-:S05]  /*0790*/  IMAD.WIDE R44, R41, 0x4, R6 ;  /* 0x00000004292c7825 */ /* 0x001fca00078e0206 */
[----:B------:R1:W3:Y:S02]  /*07a0*/  @!P6 LDG.E.EL R40, desc[UR4][R44.64] ;  /* 0x000000042c28e981 */ /* 0x0002e4000c2e1900 */
[----:B-1----:R-:W-:-:S05]  /*07b0*/  IMAD.WIDE R44, R41, 0x4, R22 ;  /* 0x00000004292c7825 */ /* 0x002fca00078e0216 */
[----:B------:R0:W3:Y:S01]  /*07c0*/  @!P6 LDG.E.EL R11, desc[UR4][R44.64] ;  /* 0x000000042c0be981 */ /* 0x0000e2000c2e1900 */
[----:B------:R-:W-:Y:S01]  /*07d0*/  ISETP.GE.AND P6, PT, R3, 0x12c, PT ;  /* 0x0000012c0300780c */ /* 0x000fe20003fc6270 */
[----:B------:R-:W-:Y:S02]  /*07e0*/  IMAD.MOV.U32 R41, RZ, RZ, RZ ;  /* 0x000000ffff297224 */ /* 0x000fe400078e00ff */
[----:B------:R-:W-:-:S04]  /*07f0*/  IMAD.WIDE R42, R29, 0x4, R42 ;  /* 0x000000041d2a7825 */ /* 0x000fc800078e022a */
[----:B0-----:R-:W-:-:S06]  /*0800*/  IMAD.WIDE R44, R27, 0x4, R6 ;  /* 0x000000041b2c7825 */ /* 0x001fcc00078e0206 */
[----:B------:R0:W3:Y:S02]  /*0810*/  @!P6 LDG.E.EL R41, desc[UR4][R42.64] ;  /* 0x000000042a29e981 */ /* 0x0000e4000c2e1900 */
[----:B0-----:R-:W-:-:S06]  /*0820*/  CS2R R42, SRZ ;  /* 0x00000000002a7805 */ /* 0x001fcc000001ff00 */
[----:B------:R0:W3:Y:S02]  /*0830*/  @!P5 LDG.E.EL R42, desc[UR4][R44.64] ;  /* 0x000000042c2ad981 */ /* 0x0000e4000c2e1900 */
[----:B0-----:R-:W-:-:S05]  /*0840*/  IMAD.WIDE R44, R25, 0x4, R6 ;  /* 0x00000004192c7825 */ /* 0x001fca00078e0206 */
[----:B------:R0:W3:Y:S01]  /*0850*/  @!P4 LDG.E.EL R43, desc[UR4][R44.64] ;  /* 0x000000042c2bc981 */ /* 0x0000e2000c2e1900 */
[----:B------:R-:W-:Y:S01]  /*0860*/  IMAD.WIDE R6, R29, 0x4, R6 ;  /* 0x000000041d067825 */ /* 0x000fe200078e0206 */
[----:B0-----:R-:W-:-:S06]  /*0870*/  CS2R R44, SRZ ;  /* 0x00000000002c7805 */ /* 0x001fcc000001ff00 */
[----:B------:R0:W3:Y:S01]  /*0880*/  @!P6 LDG.E.EL R44, desc[UR4][R6.64] ;  /* 0x00000004062ce981 */ /* 0x0000e2000c2e1900 */
[----:B------:R-:W-:Y:S01]  /*0890*/  IMAD.WIDE R8, R4, 0x4, R8 ;  /* 0x0000000404087825 */ /* 0x000fe200078e0208 */
[----:B------:R-:W-:-:S04]  /*08a0*/  HFMA2.MMA R4, -RZ, RZ, 0, 0 ;  /* 0x00000000ff047435 */ /* 0x000fc800000001ff */
[----:B------:R1:W3:Y:S01]  /*08b0*/  @P0 LDG.E.EL R45, desc[UR4][R8.64] ;  /* 0x00000004082d0981 */ /* 0x0002e2000c2e1900 */
[----:B0-----:R-:W-:Y:S01]  /*08c0*/  CS2R R6, SRZ ;  /* 0x0000000000067805 */ /* 0x001fe2000001ff00 */
[----:B-1----:R-:W-:-:S05]  /*08d0*/  IMAD.WIDE R8, R27, 0x4, R30 ;  /* 0x000000041b087825 */ /* 0x002fca00078e021e */
[----:B------:R0:W3:Y:S01]  /*08e0*/  @!P5 LDG.E.EL R7, desc[UR4][R8.64] ;  /* 0x000000040807d981 */ /* 0x0000e2000c2e1900 */
[----:B------:R-:W-:-:S04]  /*08f0*/  IMAD.WIDE R26, R27, 0x4, R22 ;  /* 0x000000041b1a7825 */ /* 0x000fc800078e0216 */
[----:B0-----:R-:W-:-:S05]  /*0900*/  IMAD.WIDE R8, R25, 0x4, R30 ;  /* 0x0000000419087825 */ /* 0x001fca00078e021e */
[----:B------:R0:W3:Y:S02]  /*0910*/  @!P4 LDG.E.EL R4, desc[UR4][R8.64] ;  /* 0x000000040804c981 */ /* 0x0000e4000c2e1900 */
[----:B0-----:R-:W-:-:S06]  /*0920*/  CS2R R8, SRZ ;  /* 0x0000000000087805 */ /* 0x001fcc000001ff00 */
[----:B------:R-:W3:Y:S01]  /*0930*/  @!P5 LDG.E.EL R8, desc[UR4][R26.64] ;  /* 0x000000041a08d981 */ /* 0x000ee2000c2e1900 */
[----:B------:R-:W-:-:S05]  /*0940*/  IMAD.WIDE R24, R25, 0x4, R22 ;  /* 0x0000000419187825 */ /* 0x000fca00078e0216 */
[----:B------:R0:W3:Y:S01]  /*0950*/  @!P4 LDG.E.EL R9, desc[UR4][R24.64] ;  /* 0x000000041809c981 */ /* 0x0000e2000c2e1900 */
[----:B------:R-:W-:-:S05]  /*0960*/  IMAD.WIDE R30, R29, 0x4, R30 ;  /* 0x000000041d1e7825 */ /* 0x000fca00078e021e */
[----:B------:R-:W3:Y:S01]  /*0970*/  @!P6 LDG.E.EL R6, desc[UR4][R30.64] ;  /* 0x000000041e06e981 */ /* 0x000ee2000c2e1900 */
[----:B0-----:R-:W-:-:S04]  /*0980*/  IMAD.WIDE R24, R29, 0x4, R22 ;  /* 0x000000041d187825 */ /* 0x001fc800078e0216 */
[----:B------:R-:W-:-:S06]  /*0990*/  IMAD.MOV.U32 R23, RZ, RZ, RZ ;  /* 0x000000ffff177224 */ /* 0x000fcc00078e00ff */
[----:B------:R4:W3:Y:S01]  /*09a0*/  @!P6 LDG.E.EL R23, desc[UR4][R24.64] ;  /* 0x000000041817e981 */ /* 0x0008e2000c2e1900 */
[C---:B--2---:R-:W-:Y:S01]  /*09b0*/  FADD R14, -R37.reuse, R14 ;  /* 0x0000000e250e7221 */ /* 0x044fe20000000100 */
[C---:B----4-:R-:W-:Y:S01]  /*09c0*/  FADD R24, -R37.reuse, R16 ;  /* 0x0000001025187221 */ /* 0x050fe20000000100 */
[C---:B-----5:R-:W-:Y:S01]  /*09d0*/  FADD R15, -R37.reuse, R15 ;  /* 0x0000000f250f7221 */ /* 0x060fe20000000100 */
[----:B------:R-:W-:Y:S01]  /*09e0*/  FADD R37, -R37, R17 ;  /* 0x0000001125257221 */ /* 0x000fe20000000100 */
[----:B------:R-:W-:Y:S01]  /*09f0*/  MOV R17, 0x3e800000 ;  /* 0x3e80000000117802 */ /* 0x000fe20000000f00 */
[----:B---3--:R-:W-:-:S04]  /*0a00*/  FADD R40, R40, 9.9999997473787516356e-06 ;  /* 0x3727c5ac28287421 */ /* 0x008fc80000000000 */
[----:B------:R-:W0:Y:S02]  /*0a10*/  MUFU.SQRT R22, R40 ;  /* 0x0000002800167308 */ /* 0x000e240000002000 */
[C---:B0-----:R-:W-:Y:S02]  /*0a20*/  FSETP.GT.AND P6, PT, R22.reuse, 8.50705917302346158658e+37, PT ;  /* 0x7e8000001600780b */ /* 0x041fe40003fc4000 */
[----:B------:R-:W-:-:S11]  /*0a30*/  FSETP.GEU.AND P4, PT, R22, 1.175494350822287508e-38, PT ;  /* 0x008000001600780b */ /* 0x000fd60003f8e000 */
[----:B------:R-:W-:Y:S01]  /*0a40*/  @P6 FMUL R22, R22, 0.25 ;  /* 0x3e80000016166820 */ /* 0x000fe20000400000 */
[----:B------:R-:W-:-:S04]  /*0a50*/  FADD R42, R42, 9.9999997473787516356e-06 ;  /* 0x3727c5ac2a2a7421 */ /* 0x000fc80000000000 */
[----:B------:R-:W0:Y:S01]  /*0a60*/  MUFU.SQRT R29, R42 ;  /* 0x0000002a001d7308 */ /* 0x000e220000002000 */
[----:B------:R-:W-:Y:S01]  /*0a70*/  @!P4 FMUL R22, R22, 16777216 ;  /* 0x4b8000001616c820 */ /* 0x000fe20000400000 */
[----:B------:R-:W-:-:S06]  /*0a80*/  FADD R43, R43, 9.9999997473787516356e-06 ;  /* 0x3727c5ac2b2b7421 */ /* 0x000fcc0000000000 */
[----:B------:R-:W1:Y:S01]  /*0a90*/  MUFU.SQRT R26, R43 ;  /* 0x0000002b001a7308 */ /* 0x000e620000002000 */
[----:B0-----:R-:W-:Y:S01]  /*0aa0*/  FSETP.GT.AND P5, PT, R29, 8.50705917302346158658e+37, PT ;  /* 0x7e8000001d00780b */ /* 0x001fe20003fa4000 */
[----:B------:R-:W-:Y:S01]  /*0ab0*/  FADD R25, -R38, R18 ;  /* 0x0000001226197221 */ /* 0x000fe20000000100 */
[----:B------:R-:W-:-:S05]  /*0ac0*/  FSEL R18, R17, 1, P6 ;  /* 0x3f80000011127808 */ /* 0x000fca0003000000 */
[----:B------:R-:W0:Y:S01]  /*0ad0*/  MUFU.RCP R31, R22 ;  /* 0x00000016001f7308 */ /* 0x000e220000001000 */
[----:B------:R-:W-:Y:S01]  /*0ae0*/  FADD R44, R44, 9.9999997473787516356e-06 ;  /* 0x3727c5ac2c2c7421 */ /* 0x000fe20000000000 */
[----:B------:R-:W-:Y:S01]  /*0af0*/  FSETP.GEU.AND P6, PT, R29, 1.175494350822287508e-38, PT ;  /* 0x008000001d00780b */ /* 0x000fe20003fce000 */
[----:B------:R-:W-:-:S05]  /*0b00*/  @!P4 FMUL R18, R18, 16777216 ;  /* 0x4b8000001212c820 */ /* 0x000fca0000400000 */
[----:B------:R-:W2:Y:S01]  /*0b10*/  MUFU.SQRT R16, R44 ;  /* 0x0000002c00107308 */ /* 0x000ea20000002000 */
[C---:B-1----:R-:W-:Y:S01]  /*0b20*/  FSETP.GT.AND P4, PT, R26.reuse, 8.50705917302346158658e+37, PT ;  /* 0x7e8000001a00780b */ /* 0x042fe20003f84000 */
[----:B------:R-:W-:Y:S01]  /*0b30*/  @P5 FMUL R29, R29, 0.25 ;  /* 0x3e8000001d1d5820 */ /* 0x000fe20000400000 */
[----:B------:R-:W-:Y:S02]  /*0b40*/  FSEL R27, R17, 1, P5 ;  /* 0x3f800000111b7808 */ /* 0x000fe40002800000 */
[----:B------:R-:W-:Y:S01]  /*0b50*/  FSETP.GEU.AND P5, PT, R26, 1.175494350822287508e-38, PT ;  /* 0x008000001a00780b */ /* 0x000fe20003fae000 */
[----:B0-----:R-:W-:Y:S01]  /*0b60*/  FMUL R31, R31, R18 ;  /* 0x000000121f1f7220 */ /* 0x001fe20000400000 */
[----:B------:R-:W-:Y:S01]  /*0b70*/  FADD R30, -R38, R19 ;  /* 0x00000013261e7221 */ /* 0x000fe20000000100 */
[----:B------:R-:W-:Y:S02]  /*0b80*/  FADD R19, -R39, R21 ;  /* 0x0000001527137221 */ /* 0x000fe40000000100 */
[----:B------:R-:W-:Y:S01]  /*0b90*/  FMUL R40, R31, R37 ;  /* 0x000000251f287220 */ /* 0x000fe20000400000 */
[----:B------:R-:W-:Y:S01]  /*0ba0*/  @!P6 FMUL R29, R29, 16777216 ;  /* 0x4b8000001d1de820 */ /* 0x000fe20000400000 */
[----:B------:R-:W-:Y:S01]  /*0bb0*/  @!P6 FMUL R27, R27, 16777216 ;  /* 0x4b8000001b1be820 */ /* 0x000fe20000400000 */
[----:B------:R-:W-:Y:S01]  /*0bc0*/  FSEL R21, R17, 1, P4 ;  /* 0x3f80000011157808 */ /* 0x000fe20002000000 */
[----:B------:R-:W-:Y:S01]  /*0bd0*/  @P4 FMUL R26, R26, 0.25 ;  /* 0x3e8000001a1a4820 */ /* 0x000fe20000400000 */
[----:B--2---:R-:W-:Y:S01]  /*0be0*/  FSETP.GT.AND P6, PT, R16, 8.50705917302346158658e+37, PT ;  /* 0x7e8000001000780b */ /* 0x004fe20003fc4000 */
[----:B------:R-:W-:Y:S01]  /*0bf0*/  FFMA R40, R40, R12, R11 ;  /* 0x0000000c28287223 */ /* 0x000fe2000000000b */
[C---:B------:R-:W-:Y:S01]  /*0c00*/  FADD R13, -R38.reuse, R13 ;  /* 0x0000000d260d7221 */ /* 0x040fe20000000100 */
[----:B------:R-:W-:-:S02]  /*0c10*/  FADD R20, -R38, R20 ;  /* 0x0000001426147221 */ /* 0x000fc40000000100 */
[----:B------:R-:W0:Y:S01]  /*0c20*/  MUFU.RCP R38, R29 ;  /* 0x0000001d00267308 */ /* 0x000e220000001000 */
[----:B------:R-:W-:Y:S01]  /*0c30*/  @!P5 FMUL R26, R26, 16777216 ;  /* 0x4b8000001a1ad820 */ /* 0x000fe20000400000 */
[----:B------:R-:W-:Y:S01]  /*0c40*/  FSETP.GEU.AND P4, PT, R16, 1.175494350822287508e-38, PT ;  /* 0x008000001000780b */ /* 0x000fe20003f8e000 */
[----:B------:R-:W-:Y:S01]  /*0c50*/  @!P5 FMUL R21, R21, 16777216 ;  /* 0x4b8000001515d820 */ /* 0x000fe20000400000 */
[C---:B------:R-:W-:Y:S01]  /*0c60*/  FSETP.GTU.AND P5, PT, R40.reuse, RZ, PT ;  /* 0x000000ff2800720b */ /* 0x040fe20003fac000 */
[C---:B------:R-:W-:Y:S01]  /*0c70*/  FMUL R18, R31.reuse, R15 ;  /* 0x0000000f1f127220 */ /* 0x040fe20000400000 */
[C---:B------:R-:W-:Y:S01]  /*0c80*/  FMUL R24, R31.reuse, R24 ;  /* 0x000000181f187220 */ /* 0x040fe20000400000 */
[----:B------:R-:W-:Y:S01]  /*0c90*/  FMUL R22, R31, R14 ;  /* 0x0000000e1f167220 */ /* 0x000fe20000400000 */
[----:B------:R-:W-:Y:S01]  /*0ca0*/  FSEL R15, R40, RZ, P5 ;  /* 0x000000ff280f7208 */ /* 0x000fe20002800000 */
[----:B------:R-:W1:Y:S01]  /*0cb0*/  MUFU.RCP R26, R26 ;  /* 0x0000001a001a7308 */ /* 0x000e620000001000 */
[-CC-:B------:R-:W-:Y:S01]  /*0cc0*/  FFMA R14, R18, R12.reuse, R11.reuse ;  /* 0x0000000c120e7223 */ /* 0x180fe2000000000b */
[----:B------:R-:W-:Y:S01]  /*0cd0*/  FSEL R18, R17, 1, P6 ;  /* 0x3f80000011127808 */ /* 0x000fe20003000000 */
[----:B------:R-:W-:Y:S01]  /*0ce0*/  @P6 FMUL R16, R16, 0.25 ;  /* 0x3e80000010106820 */ /* 0x000fe20000400000 */
[----:B------:R-:W-:Y:S01]  /*0cf0*/  FFMA R24, R24, R12, R11 ;  /* 0x0000000c18187223 */ /* 0x000fe2000000000b */
[----:B------:R-:W-:-:S02]  /*0d00*/  FSETP.GEU.AND P5, PT, R15, 6, PT ;  /* 0x40c000000f00780b */ /* 0x000fc40003fae000 */
[----:B------:R-:W-:Y:S01]  /*0d10*/  FSETP.GTU.AND P6, PT, R14, RZ, PT ;  /* 0x000000ff0e00720b */ /* 0x000fe20003fcc000 */
[----:B0-----:R-:W-:Y:S01]  /*0d20*/  FMUL R38, R38, R27 ;  /* 0x0000001b26267220 */ /* 0x001fe20000400000 */
[----:B------:R-:W-:Y:S01]  /*0d30*/  @!P4 FMUL R16, R16, 16777216 ;  /* 0x4b8000001010c820 */ /* 0x000fe20000400000 */
[----:B------:R-:W-:Y:S01]  /*0d40*/  @!P4 FMUL R18, R18, 16777216 ;  /* 0x4b8000001212c820 */ /* 0x000fe20000400000 */
[----:B------:R-:W-:Y:S02]  /*0d50*/  FSETP.GTU.AND P4, PT, R24, RZ, PT ;  /* 0x000000ff1800720b */ /* 0x000fe40003f8c000 */
[----:B------:R-:W-:Y:S01]  /*0d60*/  FSEL R14, R14, RZ, P6 ;  /* 0x000000ff0e0e7208 */ /* 0x000fe20003000000 */
[----:B------:R-:W-:Y:S01]  /*0d70*/  FMUL R29, R38, R13 ;  /* 0x0000000d261d7220 */ /* 0x000fe20000400000 */
[----:B------:R-:W-:Y:S01]  /*0d80*/  FFMA R12, R22, R12, R11 ;  /* 0x0000000c160c7223 */ /* 0x000fe2000000000b */
[----:B------:R-:W-:Y:S02]  /*0d90*/  FSEL R13, R24, RZ, P4 ;  /* 0x000000ff180d7208 */ /* 0x000fe40002000000 */
[----:B------:R-:W-:-:S02]  /*0da0*/  FSETP.NAN.AND P6, PT, R15, R15, PT ;  /* 0x0000000f0f00720b */ /* 0x000fc40003fc8000 */
[----:B------:R-:W-:Y:S01]  /*0db0*/  FSETP.GEU.AND P4, PT, R14, 6, PT ;  /* 0x40c000000e00780b */ /* 0x000fe20003f8e000 */
[----:B------:R-:W-:Y:S01]  /*0dc0*/  FMUL R31, R38, R20 ;  /* 0x00000014261f7220 */ /* 0x000fe20000400000 */
[----:B-1----:R-:W-:Y:S01]  /*0dd0*/  FMUL R26, R26, R21 ;  /* 0x000000151a1a7220 */ /* 0x002fe20000400000 */
[----:B------:R-:W-:Y:S01]  /*0de0*/  @P5 SEL R15, R15, 0x40c00000, P6 ;  /* 0x40c000000f0f5807 */ /* 0x000fe20003000000 */
[----:B------:R-:W0:Y:S01]  /*0df0*/  LDC.64 R20, c[0x0][0x238] ;  /* 0x00008e00ff147b82 */ /* 0x000e220000000a00 */
[C---:B------:R-:W-:Y:S02]  /*0e00*/  FSETP.GTU.AND P6, PT, R12.reuse, RZ, PT ;  /* 0x000000ff0c00720b */ /* 0x040fe40003fcc000 */
[----:B------:R-:W-:Y:S02]  /*0e10*/  FSETP.GEU.AND P5, PT, R13, 6, PT ;  /* 0x40c000000d00780b */ /* 0x000fe40003fae000 */
[----:B------:R-:W-:Y:S02]  /*0e20*/  FSEL R12, R12, RZ, P6 ;  /* 0x000000ff0c0c7208 */ /* 0x000fe40003000000 */
[----:B------:R-:W-:Y:S01]  /*0e30*/  FSETP.NAN.AND P6, PT, R14, R14, PT ;  /* 0x0000000e0e00720b */ /* 0x000fe20003fc8000 */
[----:B------:R1:W2:Y:S01]  /*0e40*/  MUFU.RCP R17, R16 ;  /* 0x0000001000117308 */ /* 0x0002a20000001000 */
[----:B------:R-:W-:-:S02]  /*0e50*/  FFMA R31, R31, R7, R8 ;  /* 0x000000071f1f7223 */ /* 0x000fc40000000008 */
[----:B------:R-:W-:Y:S02]  /*0e60*/  @P4 SEL R14, R14, 0x40c00000, P6 ;  /* 0x40c000000e0e4807 */ /* 0x000fe40003000000 */
[----:B------:R-:W-:Y:S01]  /*0e70*/  FSETP.GEU.AND P4, PT, R12, 6, PT ;  /* 0x40c000000c00780b */ /* 0x000fe20003f8e000 */
[----:B------:R-:W-:Y:S01]  /*0e80*/  FMUL R27, R38, R30 ;  /* 0x0000001e261b7220 */ /* 0x000fe20000400000 */
[----:B------:R-:W-:-:S03]  /*0e90*/  FSETP.NAN.AND P6, PT, R13, R13, PT ;  /* 0x0000000d0d00720b */ /* 0x000fc60003fc8000 */
[----:B------:R-:W-:Y:S01]  /*0ea0*/  FFMA R27, R27, R7, R8 ;  /* 0x000000071b1b7223 */ /* 0x000fe20000000008 */
[----:B------:R-:W-:Y:S02]  /*0eb0*/  @P5 SEL R13, R13, 0x40c00000, P6 ;  /* 0x40c000000d0d5807 */ /* 0x000fe40003000000 */
[C---:B------:R-:W-:Y:S01]  /*0ec0*/  FSETP.GTU.AND P6, PT, R31.reuse, RZ, PT ;  /* 0x000000ff1f00720b */ /* 0x040fe20003fcc000 */
[----:B-1----:R-:W-:Y:S01]  /*0ed0*/  FMUL R16, R26, R19 ;  /* 0x000000131a107220 */ /* 0x002fe20000400000 */
[----:B------:R-:W-:Y:S01]  /*0ee0*/  IMAD R11, R10, 0x40, R5 ;  /* 0x000000400a0b7824 */ /* 0x000fe200078e0205 */
[C---:B------:R-:W-:Y:S02]  /*0ef0*/  FSETP.NAN.AND P5, PT, R12.reuse, R12, PT ;  /* 0x0000000c0c00720b */ /* 0x040fe40003fa8000 */
[----:B------:R-:W-:Y:S02]  /*0f00*/  FSEL R19, R31, RZ, P6 ;  /* 0x000000ff1f137208 */ /* 0x000fe40003000000 */
[----:B------:R-:W-:Y:S01]  /*0f10*/  FSETP.GTU.AND P6, PT, R27, RZ, PT ;  /* 0x000000ff1b00720b */ /* 0x000fe20003fcc000 */
[----:B0-----:R-:W-:Y:S01]  /*0f20*/  IMAD.WIDE R10, R11, 0x4, R20 ;  /* 0x000000040b0a7825 */ /* 0x001fe200078e0214 */
[----:B------:R-:W-:-:S03]  /*0f30*/  @P4 SEL R12, R12, 0x40c00000, P5 ;  /* 0x40c000000c0c4807 */ /* 0x000fc60002800000 */
[----:B--2---:R-:W-:Y:S01]  /*0f40*/  FMUL R17, R17, R18 ;  /* 0x0000001211117220 */ /* 0x004fe20000400000 */
[----:B------:R-:W-:Y:S01]  /*0f50*/  FSETP.GEU.AND P5, PT, R19, 6, PT ;  /* 0x40c000001300780b */ /* 0x000fe20003fae000 */
[----:B------:R-:W-:Y:S01]  /*0f60*/  FFMA R29, R29, R7, R8 ;  /* 0x000000071d1d7223 */ /* 0x000fe20000000008 */
[----:B------:R-:W-:Y:S01]  /*0f70*/  FSEL R18, R27, RZ, P6 ;  /* 0x000000ff1b127208 */ /* 0x000fe20003000000 */
[----:B------:R-:W-:Y:S01]  /*0f80*/  FMUL R25, R38, R25 ;  /* 0x0000001926197220 */ /* 0x000fe20000400000 */
[C---:B------:R-:W-:Y:S01]  /*0f90*/  FADD R28, -R39.reuse, R28 ;  /* 0x0000001c271c7221 */ /* 0x040fe20000000100 */
[C---:B------:R-:W-:Y:S01]  /*0fa0*/  FADD R32, -R39.reuse, R32 ;  /* 0x0000002027207221 */ /* 0x040fe20000000100 */
[----:B------:R-:W-:Y:S01]  /*0fb0*/  FADD R33, -R39, R33 ;  /* 0x0000002127217221 */ /* 0x000fe20000000100 */
[----:B------:R0:W-:Y:S01]  /*0fc0*/  @P3 STG.E.128 desc[UR4][R10.64], R12 ;  /* 0x0000000c0a003986 */ /* 0x0001e2000c101d04 */
[C---:B------:R-:W-:Y:S01]  /*0fd0*/  FADD R34, -R41.reuse, R34 ;  /* 0x0000002229227221 */ /* 0x040fe20000000100 */
[C---:B------:R-:W-:Y:S01]  /*0fe0*/  FADD R35, -R41.reuse, R35 ;  /* 0x0000002329237221 */ /* 0x040fe20000000100 */
[C---:B------:R-:W-:Y:S01]  /*0ff0*/  FADD R36, -R41.reuse, R36 ;  /* 0x0000002429247221 */ /* 0x040fe20000000100 */
[----:B------:R-:W-:Y:S01]  /*1000*/  FADD R45, -R41, R45 ;  /* 0x0000002d292d7221 */ /* 0x000fe20000000100 */
[----:B------:R-:W-:Y:S01]  /*1010*/  FSETP.GEU.AND P3, PT, R18, 6, PT ;  /* 0x40c000001200780b */ /* 0x000fe20003f6e000 */
[----:B------:R-:W-:Y:S01]  /*1020*/  FFMA R25, R25, R7, R8 ;  /* 0x0000000719197223 */ /* 0x000fe20000000008 */
[----:B------:R-:W-:Y:S01]  /*1030*/  FSETP.GTU.AND P4, PT, R29, RZ, PT ;  /* 0x000000ff1d00720b */ /* 0x000fe20003f8c000 */
[C---:B------:R-:W-:Y:S01]  /*1040*/  FMUL R22, R26.reuse, R33 ;  /* 0x000000211a167220 */ /* 0x040fe20000400000 */
[C---:B------:R-:W-:Y:S01]  /*1050*/  FMUL R32, R26.reuse, R32 ;  /* 0x000000201a207220 */ /* 0x040fe20000400000 */
[----:B------:R-:W-:Y:S01]  /*1060*/  FMUL R28, R26, R28 ;  /* 0x0000001c1a1c7220 */ /* 0x000fe20000400000 */
[C---:B------:R-:W-:Y:S01]  /*1070*/  FMUL R24, R17.reuse, R45 ;  /* 0x0000002d11187220 */ /* 0x040fe20000400000 */
[C---:B------:R-:W-:Y:S01]  /*1080*/  FMUL R36, R17.reuse, R36 ;  /* 0x0000002411247220 */ /* 0x040fe20000400000 */
[C---:B------:R-:W-:Y:S01]  /*1090*/  FMUL R26, R17.reuse, R35 ;  /* 0x00000023111a7220 */ /* 0x040fe20000400000 */
[----:B------:R-:W-:Y:S01]  /*10a0*/  FMUL R34, R17, R34 ;  /* 0x0000002211227220 */ /* 0x000fe20000400000 */
[----:B------:R-:W-:-:S02]  /*10b0*/  FSETP.NAN.AND P6, PT, R19, R19, PT ;  /* 0x000000131300720b */ /* 0x000fc40003fc8000 */
[----:B------:R-:W-:Y:S02]  /*10c0*/  FSEL R17, R29, RZ, P4 ;  /* 0x000000ff1d117208 */ /* 0x000fe40002000000 */
[----:B------:R-:W-:Y:S01]  /*10d0*/  FSETP.GTU.AND P4, PT, R25, RZ, PT ;  /* 0x000000ff1900720b */ /* 0x000fe20003f8c000 */
[-CC-:B------:R-:W-:Y:S01]  /*10e0*/  FFMA R8, R16, R4.reuse, R9.reuse ;  /* 0x0000000410087223 */ /* 0x180fe20000000009 */
[----:B------:R-:W-:Y:S01]  /*10f0*/  @P5 SEL R19, R19, 0x40c00000, P6 ;  /* 0x40c0000013135807 */ /* 0x000fe20003000000 */
[----:B------:R-:W-:Y:S01]  /*1100*/  FFMA R22, R22, R4, R9 ;  /* 0x0000000416167223 */ /* 0x000fe20000000009 */
[----:B------:R-:W-:Y:S02]  /*1110*/  FSETP.GEU.AND P5, PT, R17, 6, PT ;  /* 0x40c000001100780b */ /* 0x000fe40003fae000 */
[----:B------:R-:W-:Y:S02]  /*1120*/  FSETP.NAN.AND P6, PT, R18, R18, PT ;  /* 0x000000121200720b */ /* 0x000fe40003fc8000 */
[----:B------:R-:W-:-:S02]  /*1130*/  FSEL R16, R25, RZ, P4 ;  /* 0x000000ff19107208 */ /* 0x000fc40002000000 */
[----:B------:R-:W-:Y:S01]  /*1140*/  @P3 SEL R18, R18, 0x40c00000, P6 ;  /* 0x40c0000012123807 */ /* 0x000fe20003000000 */
[-CC-:B------:R-:W-:Y:S01]  /*1150*/  FFMA R32, R32, R4.reuse, R9.reuse ;  /* 0x0000000420207223 */ /* 0x180fe20000000009 */
[----:B------:R-:W-:Y:S02]  /*1160*/  FSETP.GEU.AND P3, PT, R16, 6, PT ;  /* 0x40c000001000780b */ /* 0x000fe40003f6e000 */
[C---:B------:R-:W-:Y:S02]  /*1170*/  FSETP.GTU.AND P4, PT, R22.reuse, RZ, PT ;  /* 0x000000ff1600720b */ /* 0x040fe40003f8c000 */
[C---:B------:R-:W-:Y:S02]  /*1180*/  FSETP.NAN.AND P6, PT, R17.reuse, R17, PT ;  /* 0x000000111100720b */ /* 0x040fe40003fc8000 */
[----:B0-----:R-:W-:Y:S02]  /*1190*/  FSEL R11, R22, RZ, P4 ;  /* 0x000000ff160b7208 */ /* 0x001fe40002000000 */
[----:B------:R-:W-:Y:S01]  /*11a0*/  FSETP.GTU.AND P4, PT, R32, RZ, PT ;  /* 0x000000ff2000720b */ /* 0x000fe20003f8c000 */
[----:B------:R-:W-:Y:S01]  /*11b0*/  FFMA R28, R28, R4, R9 ;  /* 0x000000041c1c7223 */ /* 0x000fe20000000009 */
[----:B------:R-:W-:-:S02]  /*11c0*/  @P5 SEL R17, R17, 0x40c00000, P6 ;  /* 0x40c0000011115807 */ /* 0x000fc40003000000 */
[----:B------:R-:W-:Y:S02]  /*11d0*/  FSETP.GEU.AND P5, PT, R11, 6, PT ;  /* 0x40c000000b00780b */ /* 0x000fe40003fae000 */
[----:B------:R-:W-:Y:S02]  /*11e0*/  FSETP.NAN.AND P6, PT, R16, R16, PT ;  /* 0x000000101000720b */ /* 0x000fe40003fc8000 */
[----:B------:R-:W-:Y:S02]  /*11f0*/  FSEL R10, R32, RZ, P4 ;  /* 0x000000ff200a7208 */ /* 0x000fe40002000000 */
[----:B------:R-:W-:Y:S02]  /*1200*/  FSETP.GTU.AND P4, PT, R28, RZ, PT ;  /* 0x000000ff1c00720b */ /* 0x000fe40003f8c000 */
[----:B------:R-:W-:Y:S02]  /*1210*/  @P3 SEL R16, R16, 0x40c00000, P6 ;  /* 0x40c0000010103807 */ /* 0x000fe40003000000 */
[----:B------:R-:W-:Y:S01]  /*1220*/  FSETP.GEU.AND P3, PT, R10, 6, PT ;  /* 0x40c000000a00780b */ /* 0x000fe20003f6e000 */
[----:B------:R-:W-:Y:S01]  /*1230*/  FFMA R24, R24, R6, R23 ;  /* 0x0000000618187223 */ /* 0x000fe20000000017 */
[----:B------:R-:W-:-:S02]  /*1240*/  FSETP.GTU.AND P6, PT, R8, RZ, PT ;  /* 0x000000ff0800720b */ /* 0x000fc40003fcc000 */
[----:B------:R-:W-:Y:S02]  /*1250*/  FSEL R9, R28, RZ, P4 ;  /* 0x000000ff1c097208 */ /* 0x000fe40002000000 */
[C---:B------:R-:W-:Y:S01]  /*1260*/  FSETP.NAN.AND P4, PT, R11.reuse, R11, PT ;  /* 0x0000000b0b00720b */ /* 0x040fe20003f88000 */
[-CC-:B------:R-:W-:Y:S01]  /*1270*/  FFMA R36, R36, R6.reuse, R23.reuse ;  /* 0x0000000624247223 */ /* 0x180fe20000000017 */
[----:B------:R-:W-:Y:S02]  /*1280*/  FSEL R8, R8, RZ, P6 ;  /* 0x000000ff08087208 */ /* 0x000fe40003000000 */
[----:B------:R-:W-:Y:S02]  /*1290*/  FSETP.GTU.AND P6, PT, R24, RZ, PT ;  /* 0x000000ff1800720b */ /* 0x000fe40003fcc000 */
[----:B------:R-:W-:Y:S01]  /*12a0*/  @P5 SEL R11, R11, 0x40c00000, P4 ;  /* 0x40c000000b0b5807 */ /* 0x000fe20002000000 */
[----:B------:R-:W-:Y:S01]  /*12b0*/  FFMA R26, R26, R6, R23 ;  /* 0x000000061a1a7223 */ /* 0x000fe20000000017 */
[----:B------:R-:W-:-:S02]  /*12c0*/  FSETP.GEU.AND P4, PT, R9, 6, PT ;  /* 0x40c000000900780b */ /* 0x000fc40003f8e000 */
[----:B------:R-:W-:Y:S02]  /*12d0*/  FSETP.NAN.AND P5, PT, R10, R10, PT ;  /* 0x0000000a0a00720b */ /* 0x000fe40003fa8000 */
[----:B------:R-:W-:Y:S02]  /*12e0*/  FSEL R15, R24, RZ, P6 ;  /* 0x000000ff180f7208 */ /* 0x000fe40003000000 */
[----:B------:R-:W-:Y:S02]  /*12f0*/  FSETP.GTU.AND P6, PT, R36, RZ, PT ;  /* 0x000000ff2400720b */ /* 0x000fe40003fcc000 */
[----:B------:R-:W-:Y:S01]  /*1300*/  @P3 SEL R10, R10, 0x40c00000, P5 ;  /* 0x40c000000a0a3807 */ /* 0x000fe20002800000 */
[----:B------:R-:W-:Y:S01]  /*1310*/  FFMA R34, R34, R6, R23 ;  /* 0x0000000622227223 */ /* 0x000fe20000000017 */
[----:B------:R-:W-:Y:S02]  /*1320*/  FSETP.GEU.AND P3, PT, R8, 6, PT ;  /* 0x40c000000800780b */ /* 0x000fe40003f6e000 */
[----:B------:R-:W-:-:S02]  /*1330*/  FSETP.GTU.AND P5, PT, R26, RZ, PT ;  /* 0x000000ff1a00720b */ /* 0x000fc40003fac000 */
[----:B------:R-:W-:Y:S02]  /*1340*/  FSEL R14, R36, RZ, P6 ;  /* 0x000000ff240e7208 */ /* 0x000fe40003000000 */
[C---:B------:R-:W-:Y:S02]  /*1350*/  FSETP.NAN.AND P6, PT, R9.reuse, R9, PT ;  /* 0x000000090900720b */ /* 0x040fe40003fc8000 */
[----:B------:R-:W-:Y:S02]  /*1360*/  FSEL R13, R26, RZ, P5 ;  /* 0x000000ff1a0d7208 */ /* 0x000fe40002800000 */
[----:B------:R-:W-:Y:S02]  /*1370*/  FSETP.GTU.AND P5, PT, R34, RZ, PT ;  /* 0x000000ff2200720b */ /* 0x000fe40003fac000 */
[----:B------:R-:W-:Y:S02]  /*1380*/  LEA R7, R2, R5, 0x6 ;  /* 0x0000000502077211 */ /* 0x000fe400078e30ff */
[----:B------:R-:W-:-:S02]  /*1390*/  @P4 SEL R9, R9, 0x40c00000, P6 ;  /* 0x40c0000009094807 */ /* 0x000fc40003000000 */
[----:B------:R-:W-:Y:S02]  /*13a0*/  FSETP.NAN.AND P6, PT, R8, R8, PT ;  /* 0x000000080800720b */ /* 0x000fe40003fc8000 */
[----:B------:R-:W-:Y:S02]  /*13b0*/  FSETP.GEU.AND P4, PT, R15, 6, PT ;  /* 0x40c000000f00780b */ /* 0x000fe40003f8e000 */
[----:B------:R-:W-:Y:S01]  /*13c0*/  FSEL R12, R34, RZ, P5 ;  /* 0x000000ff220c7208 */ /* 0x000fe20002800000 */
[----:B------:R-:W-:Y:S01]  /*13d0*/  IMAD.WIDE R6, R7, 0x4, R20 ;  /* 0x0000000407067825 */ /* 0x000fe200078e0214 */
[----:B------:R-:W-:Y:S02]  /*13e0*/  @P3 SEL R8, R8, 0x40c00000, P6 ;  /* 0x40c0000008083807 */ /* 0x000fe40003000000 */
[----:B------:R-:W-:Y:S01]  /*13f0*/  FSETP.GEU.AND P5, PT, R14, 6, PT ;  /* 0x40c000000e00780b */ /* 0x000fe20003fae000 */
[----:B------:R-:W-:Y:S01]  /*1400*/  IMAD R23, R0, 0x40, R5 ;  /* 0x0000004000177824 */ /* 0x000fe200078e0205 */
[----:B------:R-:W-:-:S02]  /*1410*/  FSETP.GEU.AND P6, PT, R13, 6, PT ;  /* 0x40c000000d00780b */ /* 0x000fc40003fce000 */
[----:B------:R-:W-:Y:S01]  /*1420*/  FSETP.GEU.AND P3, PT, R12, 6, PT ;  /* 0x40c000000c00780b */ /* 0x000fe20003f6e000 */
[----:B------:R-:W-:Y:S01]  /*1430*/  IMAD.WIDE R22, R23, 0x4, R20 ;  /* 0x0000000417167825 */ /* 0x000fe200078e0214 */
[----:B------:R0:W-:Y:S01]  /*1440*/  @P1 STG.E.128 desc[UR4][R6.64], R16 ;  /* 0x0000001006001986 */ /* 0x0001e2000c101d04 */
[----:B------:R-:W-:Y:S02]  /*1450*/  FSETP.NAN.AND P1, PT, R15, R15, PT ;  /* 0x0000000f0f00720b */ /* 0x000fe40003f28000 */
[----:B------:R-:W-:Y:S01]  /*1460*/  LEA R3, R3, R5, 0x6 ;  /* 0x0000000503037211 */ /* 0x000fe200078e30ff */
[----:B------:R0:W-:Y:S01]  /*1470*/  @P2 STG.E.128 desc[UR4][R22.64], R8 ;  /* 0x0000000816002986 */ /* 0x0001e2000c101d04 */
[----:B------:R-:W-:Y:S02]  /*1480*/  @P4 SEL R15, R15, 0x40c00000, P1 ;  /* 0x40c000000f0f4807 */ /* 0x000fe40000800000 */
[----:B------:R-:W-:Y:S02]  /*1490*/  FSETP.NAN.AND P2, PT, R14, R14, PT ;  /* 0x0000000e0e00720b */ /* 0x000fe40003f48000 */
[----:B------:R-:W-:-:S02]  /*14a0*/  FSETP.NAN.AND P4, PT, R13, R13, PT ;  /* 0x0000000d0d00720b */ /* 0x000fc40003f88000 */
[----:B------:R-:W-:Y:S01]  /*14b0*/  FSETP.NAN.AND P1, PT, R12, R12, PT ;  /* 0x0000000c0c00720b */ /* 0x000fe20003f28000 */
[----:B------:R-:W-:Y:S01]  /*14c0*/  IMAD.WIDE R20, R3, 0x4, R20 ;  /* 0x0000000403147825 */ /* 0x000fe200078e0214 */
[----:B------:R-:W-:Y:S02]  /*14d0*/  @P5 SEL R14, R14, 0x40c00000, P2 ;  /* 0x40c000000e0e5807 */ /* 0x000fe40001000000 */
[----:B------:R-:W-:Y:S02]  /*14e0*/  @P6 SEL R13, R13, 0x40c00000, P4 ;  /* 0x40c000000d0d6807 */ /* 0x000fe40002000000 */
[----:B------:R-:W-:Y:S01]  /*14f0*/  @P3 SEL R12, R12, 0x40c00000, P1 ;  /* 0x40c000000c0c3807 */ /* 0x000fe20000800000 */
[----:B0-----:R-:W-:Y:S06]  /*1500*/  @!P0 EXIT ;  /* 0x000000000000894d */ /* 0x001fec0003800000 */
[----:B------:R-:W-:Y:S01]  /*1510*/  STG.E.128 desc[UR4][R20.64], R12 ;  /* 0x0000000c14007986 */ /* 0x000fe2000c101d04 */
[----:B------:R-:W-:Y:S05]  /*1520*/  EXIT ;  /* 0x000000000000794d */ /* 0x000fea0003800000 */
.L_x_0:
[----:B------:R-:W-:-:S00]  /*1530*/  BRA `(.L_x_0) ;  /* 0xfffffffc00fc7947 */ /* 0x000fc0000383ffff */
[----:B------:R-:W-:-:S00]  /*1540*/  NOP ;  /* 0x0000000000007918 */ /* 0x000fc00000000000 */
        /* <DEDUP_REMOVED lines=11> */
.L_x_1:


//--------------------- .nv.global.init           --------------------------
	.section	.nv.global.init,"aw",@progbits
.nv.global.init:
	.type		_$_str,@object
	.size		_$_str,(_$_str_$_2 - _$_str)
_$_str:
        /*0000*/ 	.byte	0x5f, 0x5f, 0x43, 0x55, 0x44, 0x41, 0x5f, 0x46, 0x54, 0x5a, 0x00
	.type		_$_str_$_2,@object
	.size		_$_str_$_2,(.L_1 - _$_str_$_2)
_$_str_$_2:
        /*000b*/ 	.byte	0x5f, 0x5f, 0x43, 0x55, 0x44, 0x41, 0x5f, 0x50, 0x52, 0x45, 0x43, 0x5f, 0x53, 0x51, 0x52, 0x54
        /*001b*/ 	.byte	0x00
.L_1:


//--------------------- .nv.constant0.triton_poi_fused__native_batch_norm_legit_no_training_hardtanh_98 --------------------------
	.section	.nv.constant0.triton_poi_fused__native_batch_norm_legit_no_training_hardtanh_98,"a",@progbits
	.sectionflags	@""
	.align	4
.nv.constant0.triton_poi_fused__native_batch_norm_legit_no_training_hardtanh_98:
	.zero		584
